	.headerflags	@"EF_CUDA_TEXMODE_UNIFIED EF_CUDA_64BIT_ADDRESS EF_CUDA_ACCELERATORS EF_CUDA_SM90 EF_CUDA_VIRTUAL_SM(EF_CUDA_SM90)"
	.elftype	@"ET_EXEC"


//--------------------- .nv.info                  --------------------------
	.section	.nv.info,"",@"SHT_CUDA_INFO"
	.align	4


	//----- nvinfo : EIATTR_REGCOUNT
	.align		4
        /*0000*/ 	.byte	0x04, 0x2f
        /*0002*/ 	.short	(.L_1 - .L_0)
	.align		4
.L_0:
        /*0004*/ 	.word	index@(triton_poi_fused_convolution_1)
        /*0008*/ 	.word	0x0000000c


	//----- nvinfo : EIATTR_MIN_STACK_SIZE
	.align		4
.L_1:
        /*000c*/ 	.byte	0x04, 0x12
        /*000e*/ 	.short	(.L_3 - .L_2)
	.align		4
.L_2:
        /*0010*/ 	.word	index@(triton_poi_fused_convolution_1)
        /*0014*/ 	.word	0x00000000


	//----- nvinfo : EIATTR_FRAME_SIZE
	.align		4
.L_3:
        /*0018*/ 	.byte	0x04, 0x11
        /*001a*/ 	.short	(.L_5 - .L_4)
	.align		4
.L_4:
        /*001c*/ 	.word	index@(triton_poi_fused_convolution_1)
        /*0020*/ 	.word	0x00000000


	//----- nvinfo : EIATTR_MIN_STACK_SIZE
	.align		4
.L_5:
        /*0024*/ 	.byte	0x04, 0x12
        /*0026*/ 	.short	(.L_7 - .L_6)
	.align		4
.L_6:
        /*0028*/ 	.word	index@(triton_poi_fused_convolution_1)
        /*002c*/ 	.word	0x00000000
.L_7:


//--------------------- .nv.info.triton_poi_fused_convolution_1 --------------------------
	.section	.nv.info.triton_poi_fused_convolution_1,"",@"SHT_CUDA_INFO"
	.sectionflags	@""
	.align	4


	//----- nvinfo : EIATTR_CUDA_API_VERSION
	.align		4
        /*0000*/ 	.byte	0x04, 0x37
        /*0002*/ 	.short	(.L_9 - .L_8)
.L_8:
        /*0004*/ 	.word	0x0000007c


	//----- nvinfo : EIATTR_KPARAM_INFO
	.align		4
.L_9:
        /*0008*/ 	.byte	0x04, 0x17
        /*000a*/ 	.short	(.L_11 - .L_10)
.L_10:
        /*000c*/ 	.word	0x00000000
        /*0010*/ 	.short	0x0002
        /*0012*/ 	.short	0x0010
        /*0014*/ 	.byte	0x00, 0xf0, 0x11, 0x00


	//----- nvinfo : EIATTR_KPARAM_INFO
	.align		4
.L_11:
        /*0018*/ 	.byte	0x04, 0x17
        /*001a*/ 	.short	(.L_13 - .L_12)
.L_12:
        /*001c*/ 	.word	0x00000000
        /*0020*/ 	.short	0x0001
        /*0022*/ 	.short	0x0008
        /*0024*/ 	.byte	0x00, 0xf4, 0x21, 0x00


	//----- nvinfo : EIATTR_KPARAM_INFO
	.align		4
.L_13:
        /*0028*/ 	.byte	0x04, 0x17
        /*002a*/ 	.short	(.L_15 - .L_14)
.L_14:
        /*002c*/ 	.word	0x00000000
        /*0030*/ 	.short	0x0000
        /*0032*/ 	.short	0x0000
        /*0034*/ 	.byte	0x00, 0xf4, 0x21, 0x00


	//----- nvinfo : EIATTR_SPARSE_MMA_MASK
	.align		4
.L_15:
        /*0038*/ 	.byte	0x03, 0x50
        /*003a*/ 	.short	0x0000


	//----- nvinfo : EIATTR_MAXREG_COUNT
	.align		4
        /*003c*/ 	.byte	0x03, 0x1b
        /*003e*/ 	.short	0x00ff


	//----- nvinfo : EIATTR_EXIT_INSTR_OFFSETS
	.align		4
        /*0040*/ 	.byte	0x04, 0x1c
        /*0042*/ 	.short	(.L_17 - .L_16)


	//   ....[0]....
.L_16:
        /*0044*/ 	.word	0x000001c0


	//   ....[1]....
        /*0048*/ 	.word	0x000001e0


	//----- nvinfo : EIATTR_REQNTID
	.align		4
.L_17:
        /*004c*/ 	.byte	0x04, 0x10
        /*004e*/ 	.short	(.L_19 - .L_18)
.L_18:
        /*0050*/ 	.word	0x00000080
        /*0054*/ 	.word	0x00000001
        /*0058*/ 	.word	0x00000001


	//----- nvinfo : EIATTR_CBANK_PARAM_SIZE
	.align		4
.L_19:
        /*005c*/ 	.byte	0x03, 0x19
        /*005e*/ 	.short	0x0014


	//----- nvinfo : EIATTR_PARAM_CBANK
	.align		4
        /*0060*/ 	.byte	0x04, 0x0a
        /*0062*/ 	.short	(.L_21 - .L_20)
	.align		4
.L_20:
        /*0064*/ 	.word	index@(.nv.constant0.triton_poi_fused_convolution_1)
        /*0068*/ 	.short	0x0210
        /*006a*/ 	.short	0x0014


	//----- nvinfo : EIATTR_SW_WAR
	.align		4
.L_21:
        /*006c*/ 	.byte	0x04, 0x36
        /*006e*/ 	.short	(.L_23 - .L_22)
.L_22:
        /*0070*/ 	.word	0x00000008
.L_23:


//--------------------- .nv.callgraph             --------------------------
	.section	.nv.callgraph,"",@"SHT_CUDA_CALLGRAPH"
	.align	4
	.sectionentsize	8
	.align		4
        /*0000*/ 	.word	0x00000000
	.align		4
        /*0004*/ 	.word	0xffffffff
	.align		4
        /*0008*/ 	.word	0x00000000
	.align		4
        /*000c*/ 	.word	0xfffffffe
	.align		4
        /*0010*/ 	.word	0x00000000
	.align		4
        /*0014*/ 	.word	0xfffffffd
	.align		4
        /*0018*/ 	.word	0x00000000
	.align		4
        /*001c*/ 	.word	0xfffffffc


//--------------------- .text.triton_poi_fused_convolution_1 --------------------------
	.section	.text.triton_poi_fused_convolution_1,"ax",@progbits
	.align	128
        .global         triton_poi_fused_convolution_1
        .type           triton_poi_fused_convolution_1,@function
        .size           triton_poi_fused_convolution_1,(.L_x_1 - triton_poi_fused_convolution_1)
        .other          triton_poi_fused_convolution_1,@"STO_CUDA_ENTRY STV_DEFAULT"
triton_poi_fused_convolution_1:
.text.triton_poi_fused_convolution_1:
[----:B------:R-:W0:Y:S02]  /*0000*/  LDC R1, c[0x0][0x28] ;  /* 0x00000a00ff017b82 */ /* 0x000e240000000800 */
[----:B------:R-:W1:Y:S01]  /*0010*/  S2R R0, SR_TID.X ;  /* 0x0000000000007919 */ /* 0x000e620000002100 */
[----:B------:R-:W2:Y:S01]  /*0020*/  LDC.64 R4, c[0x0][0x218] ;  /* 0x00008600ff047b82 */ /* 0x000ea20000000a00 */
[----:B------:R-:W-:Y:S01]  /*0030*/  ULDC.64 UR4, c[0x0][0x208] ;  /* 0x0000820000047ab9 */ /* 0x000fe20000000a00 */
[----:B------:R-:W3:Y:S01]  /*0040*/  S2R R7, SR_CTAID.X ;  /* 0x0000000000077919 */ /* 0x000ee20000002500 */
[----:B-1----:R-:W-:Y:S01]  /*0050*/  IMAD.SHL.U32 R0, R0, 0x2, RZ ;  /* 0x0000000200007824 */ /* 0x002fe200078e00ff */
[----:B---3--:R-:W-:-:S04]  /*0060*/  SHF.R.S32.HI R2, RZ, 0x17, R7 ;  /* 0x00000017ff027819 */ /* 0x008fc80000011407 */
[----:B------:R-:W-:Y:S02]  /*0070*/  LOP3.LUT R0, R0, 0xfe, RZ, 0xc0, !PT ;  /* 0x000000fe00007812 */ /* 0x000fe400078ec0ff */
[----:B------:R-:W-:-:S03]  /*0080*/  SGXT R2, R2, 0x1 ;  /* 0x000000010202781a */ /* 0x000fc60000000200 */
[----:B------:R-:W-:-:S05]  /*0090*/  IMAD R7, R7, 0x100, R0 ;  /* 0x0000010007077824 */ /* 0x000fca00078e0200 */
[----:B------:R-:W-:Y:S02]  /*00a0*/  LEA.HI R0, R2, R7, RZ, 0x4 ;  /* 0x0000000702007211 */ /* 0x000fe400078f20ff */
[----:B------:R-:W1:Y:S01]  /*00b0*/  LDC.64 R2, c[0x0][0x210] ;  /* 0x00008400ff027b82 */ /* 0x000e620000000a00 */
[----:B------:R-:W-:Y:S02]  /*00c0*/  ISETP.GE.AND P0, PT, R7, 0x1800, PT ;  /* 0x000018000700780c */ /* 0x000fe40003f06270 */
[----:B------:R-:W-:-:S05]  /*00d0*/  SHF.R.S32.HI R0, RZ, 0x4, R0 ;  /* 0x00000004ff007819 */ /* 0x000fca0000011400 */
[----:B------:R-:W-:-:S05]  /*00e0*/  IMAD.HI R6, R0, 0x2aaaaaab, RZ ;  /* 0x2aaaaaab00067827 */ /* 0x000fca00078e02ff */
[----:B------:R-:W-:-:S04]  /*00f0*/  SHF.R.U32.HI R9, RZ, 0x1f, R6 ;  /* 0x0000001fff097819 */ /* 0x000fc80000011606 */
[----:B------:R-:W-:-:S05]  /*0100*/  LEA.HI R9, R6, R9, RZ, 0x1c ;  /* 0x0000000906097211 */ /* 0x000fca00078fe0ff */
[----:B------:R-:W-:Y:S02]  /*0110*/  IMAD R9, R9, -0x60, R0 ;  /* 0xffffffa009097824 */ /* 0x000fe400078e0200 */
[----:B-1----:R-:W-:Y:S01]  /*0120*/  IMAD.WIDE R2, R7, 0x4, R2 ;  /* 0x0000000407027825 */ /* 0x002fe200078e0202 */
[----:B------:R-:W-:-:S03]  /*0130*/  CS2R R6, SRZ ;  /* 0x0000000000067805 */ /* 0x000fc6000001ff00 */
[----:B--2---:R-:W-:Y:S01]  /*0140*/  IMAD.WIDE R4, R9, 0x4, R4 ;  /* 0x0000000409047825 */ /* 0x004fe200078e0204 */
[----:B------:R-:W-:Y:S02]  /*0150*/  HFMA2.MMA R9, -RZ, RZ, 0, 0 ;  /* 0x00000000ff097435 */ /* 0x000fe400000001ff */
[----:B------:R-:W2:Y:S01]  /*0160*/  @!P0 LDG.E.64 R6, desc[UR4][R2.64] ;  /* 0x0000000402068981 */ /* 0x000ea2000c1e1b00 */
[----:B------:R-:W-:-:S06]  /*0170*/  IMAD.MOV.U32 R0, RZ, RZ, RZ ;  /* 0x000000ffff007224 */ /* 0x000fcc00078e00ff */
[----:B------:R-:W2:Y:S04]  /*0180*/  @!P0 LDG.E.EL R0, desc[UR4][R4.64] ;  /* 0x0000000404008981 */ /* 0x000ea8000c2e1900 */
[----:B------:R-:W3:Y:S01]  /*0190*/  @!P0 LDG.E.EL R9, desc[UR4][R4.64] ;  /* 0x0000000404098981 */ /* 0x000ee2000c2e1900 */
[----:B--2---:R-:W-:Y:S01]  /*01a0*/  FADD R7, R0, R7 ;  /* 0x0000000700077221 */ /* 0x004fe20000000000 */
[----:B---3--:R-:W-:Y:S01]  /*01b0*/  FADD R6, R9, R6 ;  /* 0x0000000609067221 */ /* 0x008fe20000000000 */
[----:B------:R-:W-:Y:S06]  /*01c0*/  @P0 EXIT ;  /* 0x000000000000094d */ /* 0x000fec0003800000 */
[----:B------:R-:W-:Y:S01]  /*01d0*/  STG.E.64 desc[UR4][R2.64], R6 ;  /* 0x0000000602007986 */ /* 0x000fe2000c101b04 */
[----:B------:R-:W-:Y:S05]  /*01e0*/  EXIT ;  /* 0x000000000000794d */ /* 0x000fea0003800000 */
.L_x_0:
[----:B------:R-:W-:-:S00]  /*01f0*/  BRA `(.L_x_0) ;  /* 0xfffffffc00fc7947 */ /* 0x000fc0000383ffff */
[----:B------:R-:W-:-:S00]  /*0200*/  NOP ;  /* 0x0000000000007918 */ /* 0x000fc00000000000 */
[----:B------:R-:W-:-:S00]  /*0210*/  NOP ;  /* 0x0000000000007918 */ /* 0x000fc00000000000 */
[----:B------:R-:W-:-:S00]  /*0220*/  NOP ;  /* 0x0000000000007918 */ /* 0x000fc00000000000 */
[----:B------:R-:W-:-:S00]  /*0230*/  NOP ;  /* 0x0000000000007918 */ /* 0x000fc00000000000 */
[----:B------:R-:W-:-:S00]  /*0240*/  NOP ;  /* 0x0000000000007918 */ /* 0x000fc00000000000 */
[----:B------:R-:W-:-:S00]  /*0250*/  NOP ;  /* 0x0000000000007918 */ /* 0x000fc00000000000 */
[----:B------:R-:W-:-:S00]  /*0260*/  NOP ;  /* 0x0000000000007918 */ /* 0x000fc00000000000 */
[----:B------:R-:W-:-:S00]  /*0270*/  NOP ;  /* 0x0000000000007918 */ /* 0x000fc00000000000 */
.L_x_1:


//--------------------- .nv.constant0.triton_poi_fused_convolution_1 --------------------------
	.section	.nv.constant0.triton_poi_fused_convolution_1,"a",@progbits
	.sectionflags	@""
	.align	4
.nv.constant0.triton_poi_fused_convolution_1:
	.zero		548
